//
// Generated by NVIDIA NVVM Compiler
//
// Compiler Build ID: CL-36424714
// Cuda compilation tools, release 13.0, V13.0.88
// Based on NVVM 20.0.0
//

.version 9.0
.target sm_100
.address_size 64

	// .globl	fillKernel

.visible .entry fillKernel(
	.param .u32 fillKernel_param_0,
	.param .u64 .ptr .align 1 fillKernel_param_1,
	.param .u32 fillKernel_param_2,
	.param .u32 fillKernel_param_3,
	.param .f64 fillKernel_param_4,
	.param .f64 fillKernel_param_5
)
{
	.reg .pred 	%p<2>;
	.reg .b32 	%r<13>;
	.reg .b64 	%rd<5>;
	.reg .b64 	%fd<6>;

	ld.param.u32 	%r4, [fillKernel_param_0];
	ld.param.u64 	%rd1, [fillKernel_param_1];
	ld.param.u32 	%r2, [fillKernel_param_2];
	ld.param.u32 	%r3, [fillKernel_param_3];
	ld.param.f64 	%fd1, [fillKernel_param_4];
	ld.param.f64 	%fd2, [fillKernel_param_5];
	mov.u32 	%r5, %ctaid.x;
	mov.u32 	%r6, %ntid.x;
	mov.u32 	%r7, %tid.x;
	mad.lo.s32 	%r1, %r5, %r6, %r7;
	setp.ge.s32 	%p1, %r1, %r4;
	@%p1 bra 	$L__BB0_2;
	cvta.to.global.u64 	%rd2, %rd1;
	mul.lo.s32 	%r8, %r2, %r1;
	div.s32 	%r9, %r8, %r3;
	cvt.rn.f64.s32 	%fd3, %r9;
	mul.lo.s32 	%r10, %r9, %r3;
	sub.s32 	%r11, %r8, %r10;
	cvt.rn.f64.s32 	%fd4, %r11;
	fma.rn.f64 	%fd5, %fd1, %fd3, %fd4;
	cvt.rzi.s32.f64 	%r12, %fd5;
	mul.wide.s32 	%rd3, %r12, 8;
	add.s64 	%rd4, %rd2, %rd3;
	st.global.f64 	[%rd4], %fd2;
$L__BB0_2:
	ret;

}


// ===== COMPILED SASS (sm_100) =====

	.target	sm_100

	.elftype	@"ET_EXEC"


//--------------------- .note.nv.tkinfo           --------------------------
	.section	.note.nv.tkinfo,"",@"SHT_NOTE"
	.sectionflags	@"SHF_NOTE_NV_TKINFO"
	.tkinfo
        /*0018*/ 	.word	0x00000002
        /*0030*/ 	.string	""
        /*0030*/ 	.string	"ptxas"
        /*0030*/ 	.string	"Cuda compilation tools, release 13.0, V13.0.88"
        /*0030*/ 	.string	"Build cuda_13.0.r13.0/compiler.36424714_0"
        /*0030*/ 	.string	"-arch sm_100 -m 64 "



//--------------------- .note.nv.cuinfo           --------------------------
	.section	.note.nv.cuinfo,"",@"SHT_NOTE"
	.sectionflags	@"SHF_NOTE_NV_CUINFO"
        /*0018*/ 	.short	0x0002
        /*001a*/ 	.short	0x0064
        /*001c*/ 	.short	0x0082
	.zero		2


//--------------------- .nv.info                  --------------------------
	.section	.nv.info,"",@"SHT_CUDA_INFO"
	.align	4


	//----- nvinfo : EIATTR_REGCOUNT
	.align		4
        /*0000*/ 	.byte	0x04, 0x2f
        /*0002*/ 	.short	(.L_1 - .L_0)
	.align		4
.L_0:
        /*0004*/ 	.word	index@(fillKernel)
        /*0008*/ 	.word	0x0000000c


	//----- nvinfo : EIATTR_FRAME_SIZE
	.align		4
.L_1:
        /*000c*/ 	.byte	0x04, 0x11
        /*000e*/ 	.short	(.L_3 - .L_2)
	.align		4
.L_2:
        /*0010*/ 	.word	index@(fillKernel)
        /*0014*/ 	.word	0x00000000


	//----- nvinfo : EIATTR_MIN_STACK_SIZE
	.align		4
.L_3:
        /*0018*/ 	.byte	0x04, 0x12
        /*001a*/ 	.short	(.L_5 - .L_4)
	.align		4
.L_4:
        /*001c*/ 	.word	index@(fillKernel)
        /*0020*/ 	.word	0x00000000
.L_5:


//--------------------- .nv.compat                --------------------------
	.section	.nv.compat,"",@"SHT_CUDA_COMPAT_INFO"
	.align	4
        /*0000*/ 	.byte	0x02, 0x09, 0x00, 0x00, 0x02, 0x02, 0x01, 0x00, 0x02, 0x05, 0x05, 0x00, 0x03, 0x07, 0x01, 0x01
        /*0010*/ 	.byte	0x02, 0x03, 0x00, 0x00, 0x02, 0x06, 0x01, 0x00, 0x04, 0x0b, 0x08, 0x00, 0x01, 0x00, 0x00, 0x00
        /*0020*/ 	.byte	0x00, 0x00, 0x00, 0x00


//--------------------- .nv.info.fillKernel       --------------------------
	.section	.nv.info.fillKernel,"",@"SHT_CUDA_INFO"
	.sectionflags	@""
	.align	4


	//----- nvinfo : EIATTR_CUDA_API_VERSION
	.align		4
        /*0000*/ 	.byte	0x04, 0x37
        /*0002*/ 	.short	(.L_7 - .L_6)
.L_6:
        /*0004*/ 	.word	0x00000082


	//----- nvinfo : EIATTR_KPARAM_INFO
	.align		4
.L_7:
        /*0008*/ 	.byte	0x04, 0x17
        /*000a*/ 	.short	(.L_9 - .L_8)
.L_8:
        /*000c*/ 	.word	0x00000000
        /*0010*/ 	.short	0x0005
        /*0012*/ 	.short	0x0020
        /*0014*/ 	.byte	0x00, 0xf0, 0x21, 0x00


	//----- nvinfo : EIATTR_KPARAM_INFO
	.align		4
.L_9:
        /*0018*/ 	.byte	0x04, 0x17
        /*001a*/ 	.short	(.L_11 - .L_10)
.L_10:
        /*001c*/ 	.word	0x00000000
        /*0020*/ 	.short	0x0004
        /*0022*/ 	.short	0x0018
        /*0024*/ 	.byte	0x00, 0xf0, 0x21, 0x00


	//----- nvinfo : EIATTR_KPARAM_INFO
	.align		4
.L_11:
        /*0028*/ 	.byte	0x04, 0x17
        /*002a*/ 	.short	(.L_13 - .L_12)
.L_12:
        /*002c*/ 	.word	0x00000000
        /*0030*/ 	.short	0x0003
        /*0032*/ 	.short	0x0014
        /*0034*/ 	.byte	0x00, 0xf0, 0x11, 0x00


	//----- nvinfo : EIATTR_KPARAM_INFO
	.align		4
.L_13:
        /*0038*/ 	.byte	0x04, 0x17
        /*003a*/ 	.short	(.L_15 - .L_14)
.L_14:
        /*003c*/ 	.word	0x00000000
        /*0040*/ 	.short	0x0002
        /*0042*/ 	.short	0x0010
        /*0044*/ 	.byte	0x00, 0xf0, 0x11, 0x00


	//----- nvinfo : EIATTR_KPARAM_INFO
	.align		4
.L_15:
        /*0048*/ 	.byte	0x04, 0x17
        /*004a*/ 	.short	(.L_17 - .L_16)
.L_16:
        /*004c*/ 	.word	0x00000000
        /*0050*/ 	.short	0x0001
        /*0052*/ 	.short	0x0008
        /*0054*/ 	.byte	0x00, 0xf5, 0x21, 0x00


	//----- nvinfo : EIATTR_KPARAM_INFO
	.align		4
.L_17:
        /*0058*/ 	.byte	0x04, 0x17
        /*005a*/ 	.short	(.L_19 - .L_18)
.L_18:
        /*005c*/ 	.word	0x00000000
        /*0060*/ 	.short	0x0000
        /*0062*/ 	.short	0x0000
        /*0064*/ 	.byte	0x00, 0xf0, 0x11, 0x00


	//----- nvinfo : EIATTR_SPARSE_MMA_MASK
	.align		4
.L_19:
        /*0068*/ 	.byte	0x03, 0x50
        /*006a*/ 	.short	0x0000


	//----- nvinfo : EIATTR_MAXREG_COUNT
	.align		4
        /*006c*/ 	.byte	0x03, 0x1b
        /*006e*/ 	.short	0x00ff


	//----- nvinfo : EIATTR_MERCURY_ISA_VERSION
	.align		4
        /*0070*/ 	.byte	0x03, 0x5f
        /*0072*/ 	.short	0x0101


	//----- nvinfo : EIATTR_VRC_CTA_INIT_COUNT
	.align		4
        /*0074*/ 	.byte	0x02, 0x4a
	.zero		1
	.zero		1


	//----- nvinfo : EIATTR_EXIT_INSTR_OFFSETS
	.align		4
        /*0078*/ 	.byte	0x04, 0x1c
        /*007a*/ 	.short	(.L_21 - .L_20)


	//   ....[0]....
.L_20:
        /*007c*/ 	.word	0x00000070


	//   ....[1]....
        /*0080*/ 	.word	0x000002d0


	//----- nvinfo : EIATTR_CBANK_PARAM_SIZE
	.align		4
.L_21:
        /*0084*/ 	.byte	0x03, 0x19
        /*0086*/ 	.short	0x0028


	//----- nvinfo : EIATTR_PARAM_CBANK
	.align		4
        /*0088*/ 	.byte	0x04, 0x0a
        /*008a*/ 	.short	(.L_23 - .L_22)
	.align		4
.L_22:
        /*008c*/ 	.word	index@(.nv.constant0.fillKernel)
        /*0090*/ 	.short	0x0380
        /*0092*/ 	.short	0x0028


	//----- nvinfo : EIATTR_SW_WAR
	.align		4
.L_23:
        /*0094*/ 	.byte	0x04, 0x36
        /*0096*/ 	.short	(.L_25 - .L_24)
.L_24:
        /*0098*/ 	.word	0x00000008
.L_25:


//--------------------- .nv.callgraph             --------------------------
	.section	.nv.callgraph,"",@"SHT_CUDA_CALLGRAPH"
	.align	4
	.sectionentsize	8
	.align		4
        /*0000*/ 	.word	0x00000000
	.align		4
        /*0004*/ 	.word	0xffffffff
	.align		4
        /*0008*/ 	.word	0x00000000
	.align		4
        /*000c*/ 	.word	0xfffffffe
	.align		4
        /*0010*/ 	.word	0x00000000
	.align		4
        /*0014*/ 	.word	0xfffffffd
	.align		4
        /*0018*/ 	.word	0x00000000
	.align		4
        /*001c*/ 	.word	0xfffffffc


//--------------------- .text.fillKernel          --------------------------
	.section	.text.fillKernel,"ax",@progbits
	.align	128
        .global         fillKernel
        .type           fillKernel,@function
        .size           fillKernel,(.L_x_1 - fillKernel)
        .other          fillKernel,@"STO_CUDA_ENTRY STV_DEFAULT"
fillKernel:
.text.fillKernel:
[----:B------:R-:W-:Y:S01]  /*0000*/  LDC R1, c[0x0][0x37c] ;  /* 0x0000df00ff017b82 */ /* 0x000fe20000000800 */
[----:B------:R-:W0:Y:S07]  /*0010*/  S2R R0, SR_TID.X ;  /* 0x0000000000007919 */ /* 0x000e2e0000002100 */
[----:B------:R-:W0:Y:S01]  /*0020*/  S2UR UR4, SR_CTAID.X ;  /* 0x00000000000479c3 */ /* 0x000e220000002500 */
[----:B------:R-:W1:Y:S07]  /*0030*/  LDCU UR5, c[0x0][0x380] ;  /* 0x00007000ff0577ac */ /* 0x000e6e0008000800 */
[----:B------:R-:W0:Y:S02]  /*0040*/  LDC R7, c[0x0][0x360] ;  /* 0x0000d800ff077b82 */ /* 0x000e240000000800 */
[----:B0-----:R-:W-:-:S05]  /*0050*/  IMAD R7, R7, UR4, R0 ;  /* 0x0000000407077c24 */ /* 0x001fca000f8e0200 */
[----:B-1----:R-:W-:-:S13]  /*0060*/  ISETP.GE.AND P0, PT, R7, UR5, PT ;  /* 0x0000000507007c0c */ /* 0x002fda000bf06270 */
[----:B------:R-:W-:Y:S05]  /*0070*/  @P0 EXIT ;  /* 0x000000000000094d */ /* 0x000fea0003800000 */
[----:B------:R-:W0:Y:S01]  /*0080*/  LDC.64 R2, c[0x0][0x390] ;  /* 0x0000e400ff027b82 */ /* 0x000e220000000a00 */
[----:B------:R-:W1:Y:S01]  /*0090*/  LDCU.64 UR4, c[0x0][0x398] ;  /* 0x00007300ff0477ac */ /* 0x000e620008000a00 */
[----:B0-----:R-:W-:Y:S01]  /*00a0*/  IABS R9, R3 ;  /* 0x0000000300097213 */ /* 0x001fe20000000000 */
[----:B------:R-:W-:-:S03]  /*00b0*/  IMAD R2, R7, R2, RZ ;  /* 0x0000000207027224 */ /* 0x000fc600078e02ff */
[----:B------:R-:W0:Y:S08]  /*00c0*/  I2F.RP R0, R9 ;  /* 0x0000000900007306 */ /* 0x000e300000209400 */
[----:B0-----:R-:W0:Y:S02]  /*00d0*/  MUFU.RCP R0, R0 ;  /* 0x0000000000007308 */ /* 0x001e240000001000 */
[----:B0-----:R-:W-:-:S06]  /*00e0*/  VIADD R4, R0, 0xffffffe ;  /* 0x0ffffffe00047836 */ /* 0x001fcc0000000000 */
[----:B------:R0:W2:Y:S02]  /*00f0*/  F2I.FTZ.U32.TRUNC.NTZ R5, R4 ;  /* 0x0000000400057305 */ /* 0x0000a4000021f000 */
[----:B0-----:R-:W-:Y:S01]  /*0100*/  IMAD.MOV.U32 R4, RZ, RZ, RZ ;  /* 0x000000ffff047224 */ /* 0x001fe200078e00ff */
[----:B--2---:R-:W-:-:S05]  /*0110*/  IADD3 R6, PT, PT, RZ, -R5, RZ ;  /* 0x80000005ff067210 */ /* 0x004fca0007ffe0ff */
[----:B------:R-:W-:Y:S01]  /*0120*/  IMAD R7, R6, R9, RZ ;  /* 0x0000000906077224 */ /* 0x000fe200078e02ff */
[----:B------:R-:W-:-:S03]  /*0130*/  IABS R6, R2 ;  /* 0x0000000200067213 */ /* 0x000fc60000000000 */
[----:B------:R-:W-:-:S06]  /*0140*/  IMAD.HI.U32 R5, R5, R7, R4 ;  /* 0x0000000705057227 */ /* 0x000fcc00078e0004 */
[----:B------:R-:W-:-:S05]  /*0150*/  IMAD.HI.U32 R5, R5, R6, RZ ;  /* 0x0000000605057227 */ /* 0x000fca00078e00ff */
[----:B------:R-:W-:-:S05]  /*0160*/  IADD3 R0, PT, PT, -R5, RZ, RZ ;  /* 0x000000ff05007210 */ /* 0x000fca0007ffe1ff */
[C---:B------:R-:W-:Y:S02]  /*0170*/  IMAD R0, R9.reuse, R0, R6 ;  /* 0x0000000009007224 */ /* 0x040fe400078e0206 */
[----:B------:R-:W0:Y:S03]  /*0180*/  LDC.64 R6, c[0x0][0x388] ;  /* 0x0000e200ff067b82 */ /* 0x000e260000000a00 */
[----:B------:R-:W-:-:S13]  /*0190*/  ISETP.GT.U32.AND P2, PT, R9, R0, PT ;  /* 0x000000000900720c */ /* 0x000fda0003f44070 */
[----:B------:R-:W-:Y:S01]  /*01a0*/  @!P2 IMAD.IADD R0, R0, 0x1, -R9 ;  /* 0x000000010000a824 */ /* 0x000fe200078e0a09 */
[----:B------:R-:W-:Y:S02]  /*01b0*/  @!P2 IADD3 R5, PT, PT, R5, 0x1, RZ ;  /* 0x000000010505a810 */ /* 0x000fe40007ffe0ff */
[----:B------:R-:W-:Y:S02]  /*01c0*/  ISETP.NE.AND P2, PT, R3, RZ, PT ;  /* 0x000000ff0300720c */ /* 0x000fe40003f45270 */
[----:B------:R-:W-:Y:S02]  /*01d0*/  ISETP.GE.U32.AND P0, PT, R0, R9, PT ;  /* 0x000000090000720c */ /* 0x000fe40003f06070 */
[----:B------:R-:W-:Y:S01]  /*01e0*/  LOP3.LUT R0, R2, R3, RZ, 0x3c, !PT ;  /* 0x0000000302007212 */ /* 0x000fe200078e3cff */
[----:B------:R-:W2:Y:S03]  /*01f0*/  LDC.64 R8, c[0x0][0x3a0] ;  /* 0x0000e800ff087b82 */ /* 0x000ea60000000a00 */
[----:B------:R-:W-:-:S07]  /*0200*/  ISETP.GE.AND P1, PT, R0, RZ, PT ;  /* 0x000000ff0000720c */ /* 0x000fce0003f26270 */
[----:B------:R-:W-:-:S06]  /*0210*/  @P0 VIADD R5, R5, 0x1 ;  /* 0x0000000105050836 */ /* 0x000fcc0000000000 */
[----:B------:R-:W-:Y:S02]  /*0220*/  @!P1 IADD3 R5, PT, PT, -R5, RZ, RZ ;  /* 0x000000ff05059210 */ /* 0x000fe40007ffe1ff */
[----:B------:R-:W-:-:S05]  /*0230*/  @!P2 LOP3.LUT R5, RZ, R3, RZ, 0x33, !PT ;  /* 0x00000003ff05a212 */ /* 0x000fca00078e33ff */
[----:B------:R-:W-:Y:S02]  /*0240*/  IMAD.MOV R0, RZ, RZ, -R5 ;  /* 0x000000ffff007224 */ /* 0x000fe400078e0a05 */
[----:B------:R-:W-:Y:S02]  /*0250*/  I2F.F64 R4, R5 ;  /* 0x0000000500047312 */ /* 0x000fe40000201c00 */
[----:B------:R-:W-:-:S06]  /*0260*/  IMAD R0, R3, R0, R2 ;  /* 0x0000000003007224 */ /* 0x000fcc00078e0202 */
[----:B------:R-:W1:Y:S02]  /*0270*/  I2F.F64 R2, R0 ;  /* 0x0000000000027312 */ /* 0x000e640000201c00 */
[----:B-1----:R-:W-:Y:S01]  /*0280*/  DFMA R2, R4, UR4, R2 ;  /* 0x0000000404027c2b */ /* 0x002fe20008000002 */
[----:B------:R-:W2:Y:S09]  /*0290*/  LDCU.64 UR4, c[0x0][0x358] ;  /* 0x00006b00ff0477ac */ /* 0x000eb20008000a00 */
[----:B------:R-:W0:Y:S02]  /*02a0*/  F2I.F64.TRUNC R3, R2 ;  /* 0x0000000200037311 */ /* 0x000e24000030d100 */
[----:B0-----:R-:W-:-:S05]  /*02b0*/  IMAD.WIDE R4, R3, 0x8, R6 ;  /* 0x0000000803047825 */ /* 0x001fca00078e0206 */
[----:B--2---:R-:W-:Y:S01]  /*02c0*/  STG.E.64 desc[UR4][R4.64], R8 ;  /* 0x0000000804007986 */ /* 0x004fe2000c101b04 */
[----:B------:R-:W-:Y:S05]  /*02d0*/  EXIT ;  /* 0x000000000000794d */ /* 0x000fea0003800000 */
.L_x_0:
[----:B------:R-:W-:-:S00]  /*02e0*/  BRA `(.L_x_0) ;  /* 0xfffffffc00fc7947 */ /* 0x000fc0000383ffff */
[----:B------:R-:W-:-:S00]  /*02f0*/  NOP ;  /* 0x0000000000007918 */ /* 0x000fc00000000000 */
        /* <DEDUP_REMOVED lines=8> */
.L_x_1:


//--------------------- .nv.shared.reserved.0     --------------------------
	.section	.nv.shared.reserved.0,"aw",@nobits
	.weak		__nv_reservedSMEM_offset_0_alias
	.size		__nv_reservedSMEM_offset_0_alias, 0, 64
	.other		__nv_reservedSMEM_offset_0_alias,@"STO_CUDA_RESERVED_SHARED STV_DEFAULT"
__nv_reservedSMEM_offset_0_alias:
	.zero		0
	.zero		64


//--------------------- .nv.constant0.fillKernel  --------------------------
	.section	.nv.constant0.fillKernel,"a",@progbits
	.sectionflags	@""
	.align	4
.nv.constant0.fillKernel:
	.zero		936


//--------------------- SYMBOLS --------------------------

	.type		.nv.reservedSmem.offset0,@object
	.size		.nv.reservedSmem.offset0,0x4
